	.headerflags	@"EF_CUDA_TEXMODE_UNIFIED EF_CUDA_64BIT_ADDRESS EF_CUDA_ACCELERATORS EF_CUDA_SM90 EF_CUDA_VIRTUAL_SM(EF_CUDA_SM90)"
	.elftype	@"ET_EXEC"


//--------------------- .nv.info                  --------------------------
	.section	.nv.info,"",@"SHT_CUDA_INFO"
	.align	4


	//----- nvinfo : EIATTR_REGCOUNT
	.align		4
        /*0000*/ 	.byte	0x04, 0x2f
        /*0002*/ 	.short	(.L_1 - .L_0)
	.align		4
.L_0:
        /*0004*/ 	.word	index@(triton_poi_fused_add_6)
        /*0008*/ 	.word	0x0000000c


	//----- nvinfo : EIATTR_MIN_STACK_SIZE
	.align		4
.L_1:
        /*000c*/ 	.byte	0x04, 0x12
        /*000e*/ 	.short	(.L_3 - .L_2)
	.align		4
.L_2:
        /*0010*/ 	.word	index@(triton_poi_fused_add_6)
        /*0014*/ 	.word	0x00000000


	//----- nvinfo : EIATTR_FRAME_SIZE
	.align		4
.L_3:
        /*0018*/ 	.byte	0x04, 0x11
        /*001a*/ 	.short	(.L_5 - .L_4)
	.align		4
.L_4:
        /*001c*/ 	.word	index@(triton_poi_fused_add_6)
        /*0020*/ 	.word	0x00000000


	//----- nvinfo : EIATTR_MIN_STACK_SIZE
	.align		4
.L_5:
        /*0024*/ 	.byte	0x04, 0x12
        /*0026*/ 	.short	(.L_7 - .L_6)
	.align		4
.L_6:
        /*0028*/ 	.word	index@(triton_poi_fused_add_6)
        /*002c*/ 	.word	0x00000000
.L_7:


//--------------------- .nv.info.triton_poi_fused_add_6 --------------------------
	.section	.nv.info.triton_poi_fused_add_6,"",@"SHT_CUDA_INFO"
	.sectionflags	@""
	.align	4


	//----- nvinfo : EIATTR_CUDA_API_VERSION
	.align		4
        /*0000*/ 	.byte	0x04, 0x37
        /*0002*/ 	.short	(.L_9 - .L_8)
.L_8:
        /*0004*/ 	.word	0x0000007c


	//----- nvinfo : EIATTR_KPARAM_INFO
	.align		4
.L_9:
        /*0008*/ 	.byte	0x04, 0x17
        /*000a*/ 	.short	(.L_11 - .L_10)
.L_10:
        /*000c*/ 	.word	0x00000000
        /*0010*/ 	.short	0x0002
        /*0012*/ 	.short	0x0010
        /*0014*/ 	.byte	0x00, 0xf0, 0x11, 0x00


	//----- nvinfo : EIATTR_KPARAM_INFO
	.align		4
.L_11:
        /*0018*/ 	.byte	0x04, 0x17
        /*001a*/ 	.short	(.L_13 - .L_12)
.L_12:
        /*001c*/ 	.word	0x00000000
        /*0020*/ 	.short	0x0001
        /*0022*/ 	.short	0x0008
        /*0024*/ 	.byte	0x00, 0xf4, 0x21, 0x00


	//----- nvinfo : EIATTR_KPARAM_INFO
	.align		4
.L_13:
        /*0028*/ 	.byte	0x04, 0x17
        /*002a*/ 	.short	(.L_15 - .L_14)
.L_14:
        /*002c*/ 	.word	0x00000000
        /*0030*/ 	.short	0x0000
        /*0032*/ 	.short	0x0000
        /*0034*/ 	.byte	0x00, 0xf4, 0x21, 0x00


	//----- nvinfo : EIATTR_SPARSE_MMA_MASK
	.align		4
.L_15:
        /*0038*/ 	.byte	0x03, 0x50
        /*003a*/ 	.short	0x0000


	//----- nvinfo : EIATTR_MAXREG_COUNT
	.align		4
        /*003c*/ 	.byte	0x03, 0x1b
        /*003e*/ 	.short	0x00ff


	//----- nvinfo : EIATTR_EXIT_INSTR_OFFSETS
	.align		4
        /*0040*/ 	.byte	0x04, 0x1c
        /*0042*/ 	.short	(.L_17 - .L_16)


	//   ....[0]....
.L_16:
        /*0044*/ 	.word	0x00000170


	//   ....[1]....
        /*0048*/ 	.word	0x00000190


	//----- nvinfo : EIATTR_REQNTID
	.align		4
.L_17:
        /*004c*/ 	.byte	0x04, 0x10
        /*004e*/ 	.short	(.L_19 - .L_18)
.L_18:
        /*0050*/ 	.word	0x00000020
        /*0054*/ 	.word	0x00000001
        /*0058*/ 	.word	0x00000001


	//----- nvinfo : EIATTR_CBANK_PARAM_SIZE
	.align		4
.L_19:
        /*005c*/ 	.byte	0x03, 0x19
        /*005e*/ 	.short	0x0014


	//----- nvinfo : EIATTR_PARAM_CBANK
	.align		4
        /*0060*/ 	.byte	0x04, 0x0a
        /*0062*/ 	.short	(.L_21 - .L_20)
	.align		4
.L_20:
        /*0064*/ 	.word	index@(.nv.constant0.triton_poi_fused_add_6)
        /*0068*/ 	.short	0x0210
        /*006a*/ 	.short	0x0014


	//----- nvinfo : EIATTR_SW_WAR
	.align		4
.L_21:
        /*006c*/ 	.byte	0x04, 0x36
        /*006e*/ 	.short	(.L_23 - .L_22)
.L_22:
        /*0070*/ 	.word	0x00000008
.L_23:


//--------------------- .nv.callgraph             --------------------------
	.section	.nv.callgraph,"",@"SHT_CUDA_CALLGRAPH"
	.align	4
	.sectionentsize	8
	.align		4
        /*0000*/ 	.word	0x00000000
	.align		4
        /*0004*/ 	.word	0xffffffff
	.align		4
        /*0008*/ 	.word	0x00000000
	.align		4
        /*000c*/ 	.word	0xfffffffe
	.align		4
        /*0010*/ 	.word	0x00000000
	.align		4
        /*0014*/ 	.word	0xfffffffd
	.align		4
        /*0018*/ 	.word	0x00000000
	.align		4
        /*001c*/ 	.word	0xfffffffc


//--------------------- .text.triton_poi_fused_add_6 --------------------------
	.section	.text.triton_poi_fused_add_6,"ax",@progbits
	.align	128
        .global         triton_poi_fused_add_6
        .type           triton_poi_fused_add_6,@function
        .size           triton_poi_fused_add_6,(.L_x_1 - triton_poi_fused_add_6)
        .other          triton_poi_fused_add_6,@"STO_CUDA_ENTRY STV_DEFAULT"
triton_poi_fused_add_6:
.text.triton_poi_fused_add_6:
[----:B------:R-:W0:Y:S02]  /*0000*/  LDC R1, c[0x0][0x28] ;  /* 0x00000a00ff017b82 */ /* 0x000e240000000800 */
[----:B------:R-:W1:Y:S01]  /*0010*/  S2R R0, SR_TID.X ;  /* 0x0000000000007919 */ /* 0x000e620000002100 */
[----:B------:R-:W2:Y:S01]  /*0020*/  LDC.64 R2, c[0x0][0x210] ;  /* 0x00008400ff027b82 */ /* 0x000ea20000000a00 */
[----:B------:R-:W-:Y:S01]  /*0030*/  ULDC.64 UR4, c[0x0][0x208] ;  /* 0x0000820000047ab9 */ /* 0x000fe20000000a00 */
[----:B------:R-:W3:Y:S06]  /*0040*/  S2R R7, SR_CTAID.X ;  /* 0x0000000000077919 */ /* 0x000eec0000002500 */
[----:B------:R-:W4:Y:S01]  /*0050*/  LDC.64 R4, c[0x0][0x218] ;  /* 0x00008600ff047b82 */ /* 0x000f220000000a00 */
[----:B-1----:R-:W-:Y:S01]  /*0060*/  IMAD.SHL.U32 R0, R0, 0x2, RZ ;  /* 0x0000000200007824 */ /* 0x002fe200078e00ff */
[----:B---3--:R-:W-:-:S04]  /*0070*/  SHF.R.S32.HI R6, RZ, 0x19, R7 ;  /* 0x00000019ff067819 */ /* 0x008fc80000011407 */
[----:B------:R-:W-:-:S05]  /*0080*/  LOP3.LUT R0, R0, 0x3e, RZ, 0xc0, !PT ;  /* 0x0000003e00007812 */ /* 0x000fca00078ec0ff */
[----:B------:R-:W-:Y:S01]  /*0090*/  IMAD R7, R7, 0x40, R0 ;  /* 0x0000004007077824 */ /* 0x000fe200078e0200 */
[----:B------:R-:W-:-:S03]  /*00a0*/  SGXT R0, R6, 0x1 ;  /* 0x000000010600781a */ /* 0x000fc60000000200 */
[C---:B--2---:R-:W-:Y:S01]  /*00b0*/  IMAD.WIDE R2, R7.reuse, 0x4, R2 ;  /* 0x0000000407027825 */ /* 0x044fe200078e0202 */
[----:B------:R-:W-:Y:S02]  /*00c0*/  LEA.HI R0, R0, R7, RZ, 0x2 ;  /* 0x0000000700007211 */ /* 0x000fe400078f10ff */
[----:B------:R-:W-:Y:S02]  /*00d0*/  ISETP.GE.AND P0, PT, R7, 0x40, PT ;  /* 0x000000400700780c */ /* 0x000fe40003f06270 */
[----:B------:R-:W-:-:S05]  /*00e0*/  LOP3.LUT R0, R0, 0xfffffffc, RZ, 0xc0, !PT ;  /* 0xfffffffc00007812 */ /* 0x000fca00078ec0ff */
[----:B------:R-:W-:Y:S01]  /*00f0*/  IMAD.IADD R9, R7, 0x1, -R0 ;  /* 0x0000000107097824 */ /* 0x000fe200078e0a00 */
[----:B------:R-:W-:-:S03]  /*0100*/  CS2R R6, SRZ ;  /* 0x0000000000067805 */ /* 0x000fc6000001ff00 */
[----:B----4-:R-:W-:Y:S01]  /*0110*/  IMAD.WIDE R4, R9, 0x4, R4 ;  /* 0x0000000409047825 */ /* 0x010fe200078e0204 */
[----:B------:R-:W-:Y:S02]  /*0120*/  CS2R R8, SRZ ;  /* 0x0000000000087805 */ /* 0x000fe4000001ff00 */
[----:B------:R-:W2:Y:S04]  /*0130*/  @!P0 LDG.E.64 R6, desc[UR4][R2.64] ;  /* 0x0000000402068981 */ /* 0x000ea8000c1e1b00 */
[----:B------:R-:W2:Y:S02]  /*0140*/  @!P0 LDG.E.EL.64 R8, desc[UR4][R4.64] ;  /* 0x0000000404088981 */ /* 0x000ea4000c2e1b00 */
[----:B--2---:R-:W-:Y:S01]  /*0150*/  FADD R6, R8, R6 ;  /* 0x0000000608067221 */ /* 0x004fe20000000000 */
[----:B------:R-:W-:Y:S01]  /*0160*/  FADD R7, R9, R7 ;  /* 0x0000000709077221 */ /* 0x000fe20000000000 */
[----:B------:R-:W-:Y:S06]  /*0170*/  @P0 EXIT ;  /* 0x000000000000094d */ /* 0x000fec0003800000 */
[----:B------:R-:W-:Y:S01]  /*0180*/  STG.E.64 desc[UR4][R2.64], R6 ;  /* 0x0000000602007986 */ /* 0x000fe2000c101b04 */
[----:B------:R-:W-:Y:S05]  /*0190*/  EXIT ;  /* 0x000000000000794d */ /* 0x000fea0003800000 */
.L_x_0:
[----:B------:R-:W-:-:S00]  /*01a0*/  BRA `(.L_x_0) ;  /* 0xfffffffc00fc7947 */ /* 0x000fc0000383ffff */
[----:B------:R-:W-:-:S00]  /*01b0*/  NOP ;  /* 0x0000000000007918 */ /* 0x000fc00000000000 */
        /* <DEDUP_REMOVED lines=12> */
.L_x_1:


//--------------------- .nv.constant0.triton_poi_fused_add_6 --------------------------
	.section	.nv.constant0.triton_poi_fused_add_6,"a",@progbits
	.sectionflags	@""
	.align	4
.nv.constant0.triton_poi_fused_add_6:
	.zero		548
